//
// Generated by NVIDIA NVVM Compiler
//
// Compiler Build ID: CL-36424714
// Cuda compilation tools, release 13.0, V13.0.88
// Based on NVVM 20.0.0
//

.version 9.0
.target sm_100
.address_size 64

	// .globl	_Z11hello_worldv
.extern .func  (.param .b32 func_retval0) vprintf
(
	.param .b64 vprintf_param_0,
	.param .b64 vprintf_param_1
)
;
.global .align 1 .b8 $str[45] = {84, 104, 114, 101, 97, 100, 73, 100, 120, 58, 32, 37, 100, 44, 32, 37, 100, 44, 32, 37, 100, 58, 32, 66, 108, 111, 99, 107, 73, 100, 120, 58, 32, 37, 100, 44, 32, 37, 100, 44, 32, 37, 100, 10};

.visible .entry _Z11hello_worldv()
{
	.local .align 8 .b8 	__local_depot0[24];
	.reg .b64 	%SP;
	.reg .b64 	%SPL;
	.reg .b32 	%r<9>;
	.reg .b64 	%rd<5>;

	mov.u64 	%SPL, __local_depot0;
	cvta.local.u64 	%SP, %SPL;
	add.u64 	%rd1, %SP, 0;
	add.u64 	%rd2, %SPL, 0;
	mov.u32 	%r1, %tid.x;
	mov.u32 	%r2, %tid.y;
	mov.u32 	%r3, %tid.z;
	mov.u32 	%r4, %ctaid.x;
	mov.u32 	%r5, %ctaid.y;
	mov.u32 	%r6, %ctaid.z;
	st.local.v2.u32 	[%rd2], {%r1, %r2};
	st.local.v2.u32 	[%rd2+8], {%r3, %r4};
	st.local.v2.u32 	[%rd2+16], {%r5, %r6};
	mov.u64 	%rd3, $str;
	cvta.global.u64 	%rd4, %rd3;
	{ // callseq 0, 0
	.param .b64 param0;
	st.param.b64 	[param0], %rd4;
	.param .b64 param1;
	st.param.b64 	[param1], %rd1;
	.param .b32 retval0;
	call.uni (retval0), 
	vprintf, 
	(
	param0, 
	param1
	);
	ld.param.b32 	%r7, [retval0];
	} // callseq 0
	ret;

}


// ===== COMPILED SASS (sm_100) =====

	.target	sm_100

	.elftype	@"ET_EXEC"


//--------------------- .note.nv.tkinfo           --------------------------
	.section	.note.nv.tkinfo,"",@"SHT_NOTE"
	.sectionflags	@"SHF_NOTE_NV_TKINFO"
	.tkinfo
        /*0018*/ 	.word	0x00000002
        /*0030*/ 	.string	""
        /*0030*/ 	.string	"ptxas"
        /*0030*/ 	.string	"Cuda compilation tools, release 13.0, V13.0.88"
        /*0030*/ 	.string	"Build cuda_13.0.r13.0/compiler.36424714_0"
        /*0030*/ 	.string	"-arch sm_100 -m 64 "



//--------------------- .note.nv.cuinfo           --------------------------
	.section	.note.nv.cuinfo,"",@"SHT_NOTE"
	.sectionflags	@"SHF_NOTE_NV_CUINFO"
        /*0018*/ 	.short	0x0002
        /*001a*/ 	.short	0x0064
        /*001c*/ 	.short	0x0082
	.zero		2


//--------------------- .nv.info                  --------------------------
	.section	.nv.info,"",@"SHT_CUDA_INFO"
	.align	4


	//----- nvinfo : EIATTR_REGCOUNT
	.align		4
        /*0000*/ 	.byte	0x04, 0x2f
        /*0002*/ 	.short	(.L_2 - .L_1)
	.align		4
.L_1:
        /*0004*/ 	.word	index@(_Z11hello_worldv)
        /*0008*/ 	.word	0x00000018


	//----- nvinfo : EIATTR_FRAME_SIZE
	.align		4
.L_2:
        /*000c*/ 	.byte	0x04, 0x11
        /*000e*/ 	.short	(.L_4 - .L_3)
	.align		4
.L_3:
        /*0010*/ 	.word	index@(_Z11hello_worldv)
        /*0014*/ 	.word	0x00000018


	//----- nvinfo : EIATTR_MIN_STACK_SIZE
	.align		4
.L_4:
        /*0018*/ 	.byte	0x04, 0x12
        /*001a*/ 	.short	(.L_6 - .L_5)
	.align		4
.L_5:
        /*001c*/ 	.word	index@(_Z11hello_worldv)
        /*0020*/ 	.word	0x00000018
.L_6:


//--------------------- .nv.compat                --------------------------
	.section	.nv.compat,"",@"SHT_CUDA_COMPAT_INFO"
	.align	4
        /*0000*/ 	.byte	0x02, 0x09, 0x00, 0x00, 0x02, 0x02, 0x01, 0x00, 0x02, 0x05, 0x05, 0x00, 0x03, 0x07, 0x01, 0x01
        /*0010*/ 	.byte	0x02, 0x03, 0x00, 0x00, 0x02, 0x06, 0x01, 0x00, 0x04, 0x0b, 0x08, 0x00, 0x09, 0x00, 0x00, 0x00
        /*0020*/ 	.byte	0x00, 0x00, 0x00, 0x00


//--------------------- .nv.info._Z11hello_worldv --------------------------
	.section	.nv.info._Z11hello_worldv,"",@"SHT_CUDA_INFO"
	.sectionflags	@""
	.align	4


	//----- nvinfo : EIATTR_CUDA_API_VERSION
	.align		4
        /*0000*/ 	.byte	0x04, 0x37
        /*0002*/ 	.short	(.L_8 - .L_7)
.L_7:
        /*0004*/ 	.word	0x00000082


	//----- nvinfo : EIATTR_SPARSE_MMA_MASK
	.align		4
.L_8:
        /*0008*/ 	.byte	0x03, 0x50
        /*000a*/ 	.short	0x0000


	//----- nvinfo : EIATTR_MAXREG_COUNT
	.align		4
        /*000c*/ 	.byte	0x03, 0x1b
        /*000e*/ 	.short	0x00ff


	//----- nvinfo : EIATTR_EXTERNS
	.align		4
        /*0010*/ 	.byte	0x04, 0x0f
        /*0012*/ 	.short	(.L_10 - .L_9)


	//   ....[0]....
	.align		4
.L_9:
        /*0014*/ 	.word	index@(vprintf)


	//----- nvinfo : EIATTR_MERCURY_ISA_VERSION
	.align		4
.L_10:
        /*0018*/ 	.byte	0x03, 0x5f
        /*001a*/ 	.short	0x0101


	//----- nvinfo : EIATTR_VRC_CTA_INIT_COUNT
	.align		4
        /*001c*/ 	.byte	0x02, 0x4a
	.zero		1
	.zero		1


	//----- nvinfo : EIATTR_SYSCALL_OFFSETS
	.align		4
        /*0020*/ 	.byte	0x04, 0x46
        /*0022*/ 	.short	(.L_12 - .L_11)


	//   ....[0]....
.L_11:
        /*0024*/ 	.word	0x00000150


	//----- nvinfo : EIATTR_EXIT_INSTR_OFFSETS
	.align		4
.L_12:
        /*0028*/ 	.byte	0x04, 0x1c
        /*002a*/ 	.short	(.L_14 - .L_13)


	//   ....[0]....
.L_13:
        /*002c*/ 	.word	0x00000160


	//----- nvinfo : EIATTR_SW_WAR
	.align		4
.L_14:
        /*0030*/ 	.byte	0x04, 0x36
        /*0032*/ 	.short	(.L_16 - .L_15)
.L_15:
        /*0034*/ 	.word	0x00000008
.L_16:


//--------------------- .nv.callgraph             --------------------------
	.section	.nv.callgraph,"",@"SHT_CUDA_CALLGRAPH"
	.align	4
	.sectionentsize	8
	.align		4
        /*0000*/ 	.word	0x00000000
	.align		4
        /*0004*/ 	.word	0xffffffff
	.align		4
        /*0008*/ 	.word	index@(_Z11hello_worldv)
	.align		4
        /*000c*/ 	.word	index@(vprintf)
	.align		4
        /*0010*/ 	.word	0x00000000
	.align		4
        /*0014*/ 	.word	0xfffffffe
	.align		4
        /*0018*/ 	.word	0x00000000
	.align		4
        /*001c*/ 	.word	0xfffffffd
	.align		4
        /*0020*/ 	.word	0x00000000
	.align		4
        /*0024*/ 	.word	0xfffffffc


//--------------------- .nv.constant4             --------------------------
	.section	.nv.constant4,"a",@progbits
	.align	8
	.align		8
.nv.constant4:
        /*0000*/ 	.dword	vprintf
	.align		8
        /*0008*/ 	.dword	$str


//--------------------- .text._Z11hello_worldv    --------------------------
	.section	.text._Z11hello_worldv,"ax",@progbits
	.align	128
        .global         _Z11hello_worldv
        .type           _Z11hello_worldv,@function
        .size           _Z11hello_worldv,(.L_x_2 - _Z11hello_worldv)
        .other          _Z11hello_worldv,@"STO_CUDA_ENTRY STV_DEFAULT"
_Z11hello_worldv:
.text._Z11hello_worldv:
[----:B------:R-:W0:Y:S01]  /*0000*/  LDC R1, c[0x0][0x37c] ;  /* 0x0000df00ff017b82 */ /* 0x000e220000000800 */
[----:B------:R-:W1:Y:S01]  /*0010*/  S2R R8, SR_TID.X ;  /* 0x0000000000087919 */ /* 0x000e620000002100 */
[----:B0-----:R-:W-:Y:S01]  /*0020*/  VIADD R1, R1, 0xffffffe8 ;  /* 0xffffffe801017836 */ /* 0x001fe20000000000 */
[----:B------:R-:W-:Y:S01]  /*0030*/  MOV R0, 0x0 ;  /* 0x0000000000007802 */ /* 0x000fe20000000f00 */
[----:B------:R-:W0:Y:S01]  /*0040*/  LDCU UR4, c[0x0][0x2f8] ;  /* 0x00005f00ff0477ac */ /* 0x000e220008000800 */
[----:B------:R-:W1:Y:S03]  /*0050*/  S2R R9, SR_TID.Y ;  /* 0x0000000000097919 */ /* 0x000e660000002200 */
[----:B------:R2:W3:Y:S01]  /*0060*/  LDC.64 R2, c[0x4][R0] ;  /* 0x0100000000027b82 */ /* 0x0004e20000000a00 */
[----:B------:R-:W4:Y:S01]  /*0070*/  LDCU.64 UR6, c[0x4][0x8] ;  /* 0x01000100ff0677ac */ /* 0x000f220008000a00 */
[----:B------:R-:W5:Y:S01]  /*0080*/  S2R R10, SR_TID.Z ;  /* 0x00000000000a7919 */ /* 0x000f620000002300 */
[----:B------:R-:W2:Y:S01]  /*0090*/  LDCU UR5, c[0x0][0x2fc] ;  /* 0x00005f80ff0577ac */ /* 0x000ea20008000800 */
[----:B------:R-:W5:Y:S01]  /*00a0*/  S2R R11, SR_CTAID.X ;  /* 0x00000000000b7919 */ /* 0x000f620000002500 */
[----:B------:R-:W5:Y:S01]  /*00b0*/  S2R R12, SR_CTAID.Y ;  /* 0x00000000000c7919 */ /* 0x000f620000002600 */
[----:B------:R-:W5:Y:S01]  /*00c0*/  S2R R13, SR_CTAID.Z ;  /* 0x00000000000d7919 */ /* 0x000f620000002700 */
[----:B0-----:R-:W-:Y:S01]  /*00d0*/  IADD3 R6, P0, PT, R1, UR4, RZ ;  /* 0x0000000401067c10 */ /* 0x001fe2000ff1e0ff */
[----:B----4-:R-:W-:Y:S01]  /*00e0*/  IMAD.U32 R4, RZ, RZ, UR6 ;  /* 0x00000006ff047e24 */ /* 0x010fe2000f8e00ff */
[----:B------:R-:W-:-:S03]  /*00f0*/  MOV R5, UR7 ;  /* 0x0000000700057c02 */ /* 0x000fc60008000f00 */
[----:B--2---:R-:W-:Y:S01]  /*0100*/  IMAD.X R7, RZ, RZ, UR5, P0 ;  /* 0x00000005ff077e24 */ /* 0x004fe200080e06ff */
[----:B-1----:R0:W-:Y:S04]  /*0110*/  STL.64 [R1], R8 ;  /* 0x0000000801007387 */ /* 0x0021e80000100a00 */
[----:B-----5:R0:W-:Y:S04]  /*0120*/  STL.64 [R1+0x8], R10 ;  /* 0x0000080a01007387 */ /* 0x0201e80000100a00 */
[----:B------:R0:W-:Y:S02]  /*0130*/  STL.64 [R1+0x10], R12 ;  /* 0x0000100c01007387 */ /* 0x0001e40000100a00 */
[----:B------:R-:W-:-:S07]  /*0140*/  LEPC R20, `(.L_x_0) ;  /* 0x000000001014794e */ /* 0x000fce0000000000 */
[----:B0--3--:R-:W-:Y:S05]  /*0150*/  CALL.ABS.NOINC R2 ;  /* 0x0000000002007343 */ /* 0x009fea0003c00000 */
.L_x_0:
[----:B------:R-:W-:Y:S05]  /*0160*/  EXIT ;  /* 0x000000000000794d */ /* 0x000fea0003800000 */
.L_x_1:
[----:B------:R-:W-:-:S00]  /*0170*/  BRA `(.L_x_1) ;  /* 0xfffffffc00fc7947 */ /* 0x000fc0000383ffff */
[----:B------:R-:W-:-:S00]  /*0180*/  NOP ;  /* 0x0000000000007918 */ /* 0x000fc00000000000 */
[----:B------:R-:W-:-:S00]  /*0190*/  NOP ;  /* 0x0000000000007918 */ /* 0x000fc00000000000 */
[----:B------:R-:W-:-:S00]  /*01a0*/  NOP ;  /* 0x0000000000007918 */ /* 0x000fc00000000000 */
[----:B------:R-:W-:-:S00]  /*01b0*/  NOP ;  /* 0x0000000000007918 */ /* 0x000fc00000000000 */
[----:B------:R-:W-:-:S00]  /*01c0*/  NOP ;  /* 0x0000000000007918 */ /* 0x000fc00000000000 */
[----:B------:R-:W-:-:S00]  /*01d0*/  NOP ;  /* 0x0000000000007918 */ /* 0x000fc00000000000 */
[----:B------:R-:W-:-:S00]  /*01e0*/  NOP ;  /* 0x0000000000007918 */ /* 0x000fc00000000000 */
[----:B------:R-:W-:-:S00]  /*01f0*/  NOP ;  /* 0x0000000000007918 */ /* 0x000fc00000000000 */
.L_x_2:


//--------------------- .nv.global.init           --------------------------
	.section	.nv.global.init,"aw",@progbits
.nv.global.init:
	.type		$str,@object
	.size		$str,(.L_0 - $str)
$str:
        /*0000*/ 	.byte	0x54, 0x68, 0x72, 0x65, 0x61, 0x64, 0x49, 0x64, 0x78, 0x3a, 0x20, 0x25, 0x64, 0x2c, 0x20, 0x25
        /*0010*/ 	.byte	0x64, 0x2c, 0x20, 0x25, 0x64, 0x3a, 0x20, 0x42, 0x6c, 0x6f, 0x63, 0x6b, 0x49, 0x64, 0x78, 0x3a
        /*0020*/ 	.byte	0x20, 0x25, 0x64, 0x2c, 0x20, 0x25, 0x64, 0x2c, 0x20, 0x25, 0x64, 0x0a, 0x00
.L_0:


//--------------------- .nv.shared.reserved.0     --------------------------
	.section	.nv.shared.reserved.0,"aw",@nobits
	.weak		__nv_reservedSMEM_offset_0_alias
	.size		__nv_reservedSMEM_offset_0_alias, 0, 64
	.other		__nv_reservedSMEM_offset_0_alias,@"STO_CUDA_RESERVED_SHARED STV_DEFAULT"
__nv_reservedSMEM_offset_0_alias:
	.zero		0
	.zero		64


//--------------------- .nv.constant0._Z11hello_worldv --------------------------
	.section	.nv.constant0._Z11hello_worldv,"a",@progbits
	.sectionflags	@""
	.align	4
.nv.constant0._Z11hello_worldv:
	.zero		896


//--------------------- SYMBOLS --------------------------

	.type		.nv.reservedSmem.offset0,@object
	.size		.nv.reservedSmem.offset0,0x4
	.type		vprintf,@function
